//
// Generated by NVIDIA NVVM Compiler
//
// Compiler Build ID: CL-36424714
// Cuda compilation tools, release 13.0, V13.0.88
// Based on NVVM 20.0.0
//

.version 9.0
.target sm_100
.address_size 64

.extern .func  (.param .b32 func_retval0) vprintf
(
	.param .b64 vprintf_param_0,
	.param .b64 vprintf_param_1
)
;
.extern .shared .align 16 .b8 sblock[];
.global .align 1 .b8 $str[24] = {98, 108, 111, 99, 107, 32, 37, 100, 32, 114, 101, 100, 117, 99, 101, 100, 32, 116, 111, 32, 37, 102, 10};

.func  (.param .b32 func_retval0) _Z5myaddff(
	.param .b32 _Z5myaddff_param_0,
	.param .b32 _Z5myaddff_param_1
)
{
	.reg .b32 	%f<4>;

	ld.param.f32 	%f1, [_Z5myaddff_param_0];
	ld.param.f32 	%f2, [_Z5myaddff_param_1];
	add.f32 	%f3, %f1, %f2;
	st.param.f32 	[func_retval0], %f3;
	ret;

}
.func  (.param .b32 func_retval0) _Z5mymaxff(
	.param .b32 _Z5mymaxff_param_0,
	.param .b32 _Z5mymaxff_param_1
)
{
	.reg .pred 	%p<2>;
	.reg .b32 	%f<4>;

	ld.param.f32 	%f1, [_Z5mymaxff_param_0];
	ld.param.f32 	%f2, [_Z5mymaxff_param_1];
	setp.gt.f32 	%p1, %f1, %f2;
	selp.f32 	%f3, %f1, %f2, %p1;
	st.param.f32 	[func_retval0], %f3;
	ret;

}
	// .globl	_Z18map_inplace_kernelPfi7Mappingf
.visible .entry _Z18map_inplace_kernelPfi7Mappingf(
	.param .u64 .ptr .align 1 _Z18map_inplace_kernelPfi7Mappingf_param_0,
	.param .u32 _Z18map_inplace_kernelPfi7Mappingf_param_1,
	.param .u32 _Z18map_inplace_kernelPfi7Mappingf_param_2,
	.param .f32 _Z18map_inplace_kernelPfi7Mappingf_param_3
)
{
	.reg .pred 	%p<4>;
	.reg .b32 	%r<7>;
	.reg .b32 	%f<8>;
	.reg .b64 	%rd<7>;

	ld.param.u64 	%rd2, [_Z18map_inplace_kernelPfi7Mappingf_param_0];
	ld.param.u32 	%r3, [_Z18map_inplace_kernelPfi7Mappingf_param_1];
	ld.param.u32 	%r2, [_Z18map_inplace_kernelPfi7Mappingf_param_2];
	ld.param.f32 	%f1, [_Z18map_inplace_kernelPfi7Mappingf_param_3];
	cvta.to.global.u64 	%rd1, %rd2;
	mov.u32 	%r4, %tid.x;
	mov.u32 	%r5, %ntid.x;
	mov.u32 	%r6, %ctaid.x;
	mad.lo.s32 	%r1, %r5, %r6, %r4;
	setp.ge.s32 	%p1, %r1, %r3;
	@%p1 bra 	$L__BB2_5;
	setp.eq.s32 	%p2, %r2, 1;
	@%p2 bra 	$L__BB2_4;
	setp.ne.s32 	%p3, %r2, 0;
	@%p3 bra 	$L__BB2_5;
	mul.wide.s32 	%rd5, %r1, 4;
	add.s64 	%rd6, %rd1, %rd5;
	ld.global.f32 	%f4, [%rd6];
	sub.f32 	%f5, %f4, %f1;
	mul.f32 	%f6, %f5, 0f3FB8AA3B;
	ex2.approx.f32 	%f7, %f6;
	st.global.f32 	[%rd6], %f7;
	bra.uni 	$L__BB2_5;
$L__BB2_4:
	mul.wide.s32 	%rd3, %r1, 4;
	add.s64 	%rd4, %rd1, %rd3;
	ld.global.f32 	%f2, [%rd4];
	div.rn.f32 	%f3, %f2, %f1;
	st.global.f32 	[%rd4], %f3;
$L__BB2_5:
	ret;

}
	// .globl	_Z13reduce_kernelPKfPfi9Reduction
.visible .entry _Z13reduce_kernelPKfPfi9Reduction(
	.param .u64 .ptr .align 1 _Z13reduce_kernelPKfPfi9Reduction_param_0,
	.param .u64 .ptr .align 1 _Z13reduce_kernelPKfPfi9Reduction_param_1,
	.param .u32 _Z13reduce_kernelPKfPfi9Reduction_param_2,
	.param .u32 _Z13reduce_kernelPKfPfi9Reduction_param_3
)
{
	.local .align 16 .b8 	__local_depot3[16];
	.reg .b64 	%SP;
	.reg .b64 	%SPL;
	.reg .pred 	%p<10>;
	.reg .b32 	%r<18>;
	.reg .b32 	%f<7>;
	.reg .b64 	%rd<17>;
	.reg .b64 	%fd<2>;

	mov.u64 	%SPL, __local_depot3;
	cvta.local.u64 	%SP, %SPL;
	ld.param.u64 	%rd2, [_Z13reduce_kernelPKfPfi9Reduction_param_0];
	ld.param.u64 	%rd3, [_Z13reduce_kernelPKfPfi9Reduction_param_1];
	ld.param.u32 	%r8, [_Z13reduce_kernelPKfPfi9Reduction_param_2];
	ld.param.u32 	%r9, [_Z13reduce_kernelPKfPfi9Reduction_param_3];
	mov.u32 	%r1, %tid.x;
	mov.u32 	%r17, %ntid.x;
	mov.u32 	%r3, %ctaid.x;
	mad.lo.s32 	%r4, %r17, %r3, %r1;
	setp.ge.s32 	%p1, %r4, %r8;
	@%p1 bra 	$L__BB3_8;
	cvta.to.global.u64 	%rd4, %rd2;
	mul.wide.s32 	%rd5, %r4, 4;
	add.s64 	%rd6, %rd4, %rd5;
	ld.global.f32 	%f2, [%rd6];
	shl.b32 	%r10, %r1, 2;
	mov.u32 	%r11, sblock;
	add.s32 	%r5, %r11, %r10;
	st.shared.f32 	[%r5], %f2;
	bar.sync 	0;
	setp.lt.u32 	%p2, %r17, 2;
	@%p2 bra 	$L__BB3_6;
	setp.eq.s32 	%p3, %r9, 0;
	setp.eq.s32 	%p4, %r9, 1;
	mov.u64 	%rd7, _Z5mymaxff;
	selp.b64 	%rd8, %rd7, 0, %p4;
	mov.u64 	%rd9, _Z5myaddff;
	selp.b64 	%rd1, %rd9, %rd8, %p3;
$L__BB3_3:
	shr.u32 	%r7, %r17, 1;
	setp.ge.u32 	%p5, %r1, %r7;
	add.s32 	%r12, %r7, %r4;
	setp.ge.s32 	%p6, %r12, %r8;
	or.pred  	%p7, %p5, %p6;
	@%p7 bra 	$L__BB3_5;
	ld.shared.f32 	%f3, [%r5];
	shl.b32 	%r13, %r7, 2;
	add.s32 	%r14, %r5, %r13;
	ld.shared.f32 	%f4, [%r14];
	{ // callseq 0, 0
	.param .b32 param0;
	st.param.f32 	[param0], %f3;
	.param .b32 param1;
	st.param.f32 	[param1], %f4;
	.param .b32 retval0;
	prototype_0 : .callprototype (.param .b32 _) _ (.param .b32 _, .param .b32 _);
	call (retval0), 
	%rd1, 
	(
	param0, 
	param1
	)
	, prototype_0;
	ld.param.f32 	%f5, [retval0];
	} // callseq 0
	st.shared.f32 	[%r5], %f5;
$L__BB3_5:
	bar.sync 	0;
	setp.gt.u32 	%p8, %r17, 3;
	mov.u32 	%r17, %r7;
	@%p8 bra 	$L__BB3_3;
$L__BB3_6:
	ld.shared.f32 	%f1, [sblock];
	cvta.to.global.u64 	%rd10, %rd3;
	mul.wide.u32 	%rd11, %r3, 4;
	add.s64 	%rd12, %rd10, %rd11;
	st.global.f32 	[%rd12], %f1;
	setp.ne.s32 	%p9, %r1, 0;
	@%p9 bra 	$L__BB3_8;
	add.u64 	%rd13, %SP, 0;
	add.u64 	%rd14, %SPL, 0;
	cvt.f64.f32 	%fd1, %f1;
	st.local.u32 	[%rd14], %r3;
	st.local.f64 	[%rd14+8], %fd1;
	mov.u64 	%rd15, $str;
	cvta.global.u64 	%rd16, %rd15;
	{ // callseq 1, 0
	.param .b64 param0;
	st.param.b64 	[param0], %rd16;
	.param .b64 param1;
	st.param.b64 	[param1], %rd13;
	.param .b32 retval0;
	call.uni (retval0), 
	vprintf, 
	(
	param0, 
	param1
	);
	ld.param.b32 	%r15, [retval0];
	} // callseq 1
$L__BB3_8:
	ret;

}
	// .globl	_Z11copy_kernelPKfPfi
.visible .entry _Z11copy_kernelPKfPfi(
	.param .u64 .ptr .align 1 _Z11copy_kernelPKfPfi_param_0,
	.param .u64 .ptr .align 1 _Z11copy_kernelPKfPfi_param_1,
	.param .u32 _Z11copy_kernelPKfPfi_param_2
)
{
	.reg .pred 	%p<2>;
	.reg .b32 	%r<6>;
	.reg .b32 	%f<2>;
	.reg .b64 	%rd<8>;

	ld.param.u64 	%rd1, [_Z11copy_kernelPKfPfi_param_0];
	ld.param.u64 	%rd2, [_Z11copy_kernelPKfPfi_param_1];
	ld.param.u32 	%r2, [_Z11copy_kernelPKfPfi_param_2];
	mov.u32 	%r3, %tid.x;
	mov.u32 	%r4, %ntid.x;
	mov.u32 	%r5, %ctaid.x;
	mad.lo.s32 	%r1, %r4, %r5, %r3;
	setp.ge.s32 	%p1, %r1, %r2;
	@%p1 bra 	$L__BB4_2;
	cvta.to.global.u64 	%rd3, %rd1;
	cvta.to.global.u64 	%rd4, %rd2;
	mul.wide.s32 	%rd5, %r1, 4;
	add.s64 	%rd6, %rd3, %rd5;
	ld.global.f32 	%f1, [%rd6];
	add.s64 	%rd7, %rd4, %rd5;
	st.global.f32 	[%rd7], %f1;
$L__BB4_2:
	ret;

}


// ===== COMPILED SASS (sm_100) =====

	.target	sm_100

	.elftype	@"ET_EXEC"


//--------------------- .note.nv.tkinfo           --------------------------
	.section	.note.nv.tkinfo,"",@"SHT_NOTE"
	.sectionflags	@"SHF_NOTE_NV_TKINFO"
	.tkinfo
        /*0018*/ 	.word	0x00000002
        /*0030*/ 	.string	""
        /*0030*/ 	.string	"ptxas"
        /*0030*/ 	.string	"Cuda compilation tools, release 13.0, V13.0.88"
        /*0030*/ 	.string	"Build cuda_13.0.r13.0/compiler.36424714_0"
        /*0030*/ 	.string	"-arch sm_100 -m 64 "



//--------------------- .note.nv.cuinfo           --------------------------
	.section	.note.nv.cuinfo,"",@"SHT_NOTE"
	.sectionflags	@"SHF_NOTE_NV_CUINFO"
        /*0018*/ 	.short	0x0002
        /*001a*/ 	.short	0x0064
        /*001c*/ 	.short	0x0082
	.zero		2


//--------------------- .nv.info                  --------------------------
	.section	.nv.info,"",@"SHT_CUDA_INFO"
	.align	4


	//----- nvinfo : EIATTR_REGCOUNT
	.align		4
        /*0000*/ 	.byte	0x04, 0x2f
        /*0002*/ 	.short	(.L_2 - .L_1)
	.align		4
.L_1:
        /*0004*/ 	.word	index@(_Z11copy_kernelPKfPfi)
        /*0008*/ 	.word	0x0000000a


	//----- nvinfo : EIATTR_FRAME_SIZE
	.align		4
.L_2:
        /*000c*/ 	.byte	0x04, 0x11
        /*000e*/ 	.short	(.L_4 - .L_3)
	.align		4
.L_3:
        /*0010*/ 	.word	index@(_Z11copy_kernelPKfPfi)
        /*0014*/ 	.word	0x00000000


	//----- nvinfo : EIATTR_REGCOUNT
	.align		4
.L_4:
        /*0018*/ 	.byte	0x04, 0x2f
        /*001a*/ 	.short	(.L_6 - .L_5)
	.align		4
.L_5:
        /*001c*/ 	.word	index@(_Z18map_inplace_kernelPfi7Mappingf)
        /*0020*/ 	.word	0x00000010


	//----- nvinfo : EIATTR_FRAME_SIZE
	.align		4
.L_6:
        /*0024*/ 	.byte	0x04, 0x11
        /*0026*/ 	.short	(.L_8 - .L_7)
	.align		4
.L_7:
        /*0028*/ 	.word	index@($__internal_0_$__cuda_sm3x_div_rn_noftz_f32_slowpath)
        /*002c*/ 	.word	0x00000000


	//----- nvinfo : EIATTR_FRAME_SIZE
	.align		4
.L_8:
        /*0030*/ 	.byte	0x04, 0x11
        /*0032*/ 	.short	(.L_10 - .L_9)
	.align		4
.L_9:
        /*0034*/ 	.word	index@(_Z18map_inplace_kernelPfi7Mappingf)
        /*0038*/ 	.word	0x00000000


	//----- nvinfo : EIATTR_REGCOUNT
	.align		4
.L_10:
        /*003c*/ 	.byte	0x04, 0x2f
        /*003e*/ 	.short	(.L_12 - .L_11)
	.align		4
.L_11:
        /*0040*/ 	.word	index@(_Z13reduce_kernelPKfPfi9Reduction)
        /*0044*/ 	.word	0x0000001c


	//----- nvinfo : EIATTR_FRAME_SIZE
	.align		4
.L_12:
        /*0048*/ 	.byte	0x04, 0x11
        /*004a*/ 	.short	(.L_14 - .L_13)
	.align		4
.L_13:
        /*004c*/ 	.word	index@($_Z13reduce_kernelPKfPfi9Reduction$_Z5mymaxff)
        /*0050*/ 	.word	0x00000010


	//----- nvinfo : EIATTR_FRAME_SIZE
	.align		4
.L_14:
        /*0054*/ 	.byte	0x04, 0x11
        /*0056*/ 	.short	(.L_16 - .L_15)
	.align		4
.L_15:
        /*0058*/ 	.word	index@($_Z13reduce_kernelPKfPfi9Reduction$_Z5myaddff)
        /*005c*/ 	.word	0x00000010


	//----- nvinfo : EIATTR_FRAME_SIZE
	.align		4
.L_16:
        /*0060*/ 	.byte	0x04, 0x11
        /*0062*/ 	.short	(.L_18 - .L_17)
	.align		4
.L_17:
        /*0064*/ 	.word	index@(_Z13reduce_kernelPKfPfi9Reduction)
        /*0068*/ 	.word	0x00000010


	//----- nvinfo : EIATTR_MIN_STACK_SIZE
	.align		4
.L_18:
        /*006c*/ 	.byte	0x04, 0x12
        /*006e*/ 	.short	(.L_20 - .L_19)
	.align		4
.L_19:
        /*0070*/ 	.word	index@(_Z13reduce_kernelPKfPfi9Reduction)
        /*0074*/ 	.word	0x00000010


	//----- nvinfo : EIATTR_MIN_STACK_SIZE
	.align		4
.L_20:
        /*0078*/ 	.byte	0x04, 0x12
        /*007a*/ 	.short	(.L_22 - .L_21)
	.align		4
.L_21:
        /*007c*/ 	.word	index@(_Z18map_inplace_kernelPfi7Mappingf)
        /*0080*/ 	.word	0x00000000


	//----- nvinfo : EIATTR_MIN_STACK_SIZE
	.align		4
.L_22:
        /*0084*/ 	.byte	0x04, 0x12
        /*0086*/ 	.short	(.L_24 - .L_23)
	.align		4
.L_23:
        /*0088*/ 	.word	index@(_Z11copy_kernelPKfPfi)
        /*008c*/ 	.word	0x00000000
.L_24:


//--------------------- .nv.compat                --------------------------
	.section	.nv.compat,"",@"SHT_CUDA_COMPAT_INFO"
	.align	4
        /*0000*/ 	.byte	0x02, 0x09, 0x00, 0x00, 0x02, 0x02, 0x01, 0x00, 0x02, 0x05, 0x05, 0x00, 0x03, 0x07, 0x01, 0x01
        /*0010*/ 	.byte	0x02, 0x03, 0x00, 0x00, 0x02, 0x06, 0x01, 0x00, 0x04, 0x0b, 0x08, 0x00, 0x01, 0x00, 0x00, 0x00
        /*0020*/ 	.byte	0x00, 0x00, 0x00, 0x00


//--------------------- .nv.info._Z13reduce_kernelPKfPfi9Reduction --------------------------
	.section	.nv.info._Z13reduce_kernelPKfPfi9Reduction,"",@"SHT_CUDA_INFO"
	.sectionflags	@""
	.align	4


	//----- nvinfo : EIATTR_CUDA_API_VERSION
	.align		4
        /*0000*/ 	.byte	0x04, 0x37
        /*0002*/ 	.short	(.L_26 - .L_25)
.L_25:
        /*0004*/ 	.word	0x00000082


	//----- nvinfo : EIATTR_KPARAM_INFO
	.align		4
.L_26:
        /*0008*/ 	.byte	0x04, 0x17
        /*000a*/ 	.short	(.L_28 - .L_27)
.L_27:
        /*000c*/ 	.word	0x00000000
        /*0010*/ 	.short	0x0003
        /*0012*/ 	.short	0x0014
        /*0014*/ 	.byte	0x00, 0xf0, 0x11, 0x00


	//----- nvinfo : EIATTR_KPARAM_INFO
	.align		4
.L_28:
        /*0018*/ 	.byte	0x04, 0x17
        /*001a*/ 	.short	(.L_30 - .L_29)
.L_29:
        /*001c*/ 	.word	0x00000000
        /*0020*/ 	.short	0x0002
        /*0022*/ 	.short	0x0010
        /*0024*/ 	.byte	0x00, 0xf0, 0x11, 0x00


	//----- nvinfo : EIATTR_KPARAM_INFO
	.align		4
.L_30:
        /*0028*/ 	.byte	0x04, 0x17
        /*002a*/ 	.short	(.L_32 - .L_31)
.L_31:
        /*002c*/ 	.word	0x00000000
        /*0030*/ 	.short	0x0001
        /*0032*/ 	.short	0x0008
        /*0034*/ 	.byte	0x00, 0xf5, 0x21, 0x00


	//----- nvinfo : EIATTR_KPARAM_INFO
	.align		4
.L_32:
        /*0038*/ 	.byte	0x04, 0x17
        /*003a*/ 	.short	(.L_34 - .L_33)
.L_33:
        /*003c*/ 	.word	0x00000000
        /*0040*/ 	.short	0x0000
        /*0042*/ 	.short	0x0000
        /*0044*/ 	.byte	0x00, 0xf5, 0x21, 0x00


	//----- nvinfo : EIATTR_SPARSE_MMA_MASK
	.align		4
.L_34:
        /*0048*/ 	.byte	0x03, 0x50
        /*004a*/ 	.short	0x0000


	//----- nvinfo : EIATTR_MAXREG_COUNT
	.align		4
        /*004c*/ 	.byte	0x03, 0x1b
        /*004e*/ 	.short	0x00ff


	//----- nvinfo : EIATTR_NUM_BARRIERS
	.align		4
        /*0050*/ 	.byte	0x02, 0x4c
        /*0052*/ 	.byte	0x01
	.zero		1


	//----- nvinfo : EIATTR_EXTERNS
	.align		4
        /*0054*/ 	.byte	0x04, 0x0f
        /*0056*/ 	.short	(.L_36 - .L_35)


	//   ....[0]....
	.align		4
.L_35:
        /*0058*/ 	.word	index@(vprintf)


	//----- nvinfo : EIATTR_MERCURY_ISA_VERSION
	.align		4
.L_36:
        /*005c*/ 	.byte	0x03, 0x5f
        /*005e*/ 	.short	0x0101


	//----- nvinfo : EIATTR_VRC_CTA_INIT_COUNT
	.align		4
        /*0060*/ 	.byte	0x02, 0x4a
	.zero		1
	.zero		1


	//----- nvinfo : EIATTR_SYSCALL_OFFSETS
	.align		4
        /*0064*/ 	.byte	0x04, 0x46
        /*0066*/ 	.short	(.L_38 - .L_37)


	//   ....[0]....
.L_37:
        /*0068*/ 	.word	0x00000460


	//----- nvinfo : EIATTR_EXIT_INSTR_OFFSETS
	.align		4
.L_38:
        /*006c*/ 	.byte	0x04, 0x1c
        /*006e*/ 	.short	(.L_40 - .L_39)


	//   ....[0]....
.L_39:
        /*0070*/ 	.word	0x000000d0


	//   ....[1]....
        /*0074*/ 	.word	0x000003a0


	//   ....[2]....
        /*0078*/ 	.word	0x00000470


	//----- nvinfo : EIATTR_CRS_STACK_SIZE
	.align		4
.L_40:
        /*007c*/ 	.byte	0x04, 0x1e
        /*007e*/ 	.short	(.L_42 - .L_41)
.L_41:
        /*0080*/ 	.word	0x00000000


	//----- nvinfo : EIATTR_CBANK_PARAM_SIZE
	.align		4
.L_42:
        /*0084*/ 	.byte	0x03, 0x19
        /*0086*/ 	.short	0x0018


	//----- nvinfo : EIATTR_PARAM_CBANK
	.align		4
        /*0088*/ 	.byte	0x04, 0x0a
        /*008a*/ 	.short	(.L_44 - .L_43)
	.align		4
.L_43:
        /*008c*/ 	.word	index@(.nv.constant0._Z13reduce_kernelPKfPfi9Reduction)
        /*0090*/ 	.short	0x0380
        /*0092*/ 	.short	0x0018


	//----- nvinfo : EIATTR_SW_WAR
	.align		4
.L_44:
        /*0094*/ 	.byte	0x04, 0x36
        /*0096*/ 	.short	(.L_46 - .L_45)
.L_45:
        /*0098*/ 	.word	0x00000008
.L_46:


//--------------------- .nv.info._Z18map_inplace_kernelPfi7Mappingf --------------------------
	.section	.nv.info._Z18map_inplace_kernelPfi7Mappingf,"",@"SHT_CUDA_INFO"
	.sectionflags	@""
	.align	4


	//----- nvinfo : EIATTR_CUDA_API_VERSION
	.align		4
        /*0000*/ 	.byte	0x04, 0x37
        /*0002*/ 	.short	(.L_48 - .L_47)
.L_47:
        /*0004*/ 	.word	0x00000082


	//----- nvinfo : EIATTR_KPARAM_INFO
	.align		4
.L_48:
        /*0008*/ 	.byte	0x04, 0x17
        /*000a*/ 	.short	(.L_50 - .L_49)
.L_49:
        /*000c*/ 	.word	0x00000000
        /*0010*/ 	.short	0x0003
        /*0012*/ 	.short	0x0010
        /*0014*/ 	.byte	0x00, 0xf0, 0x11, 0x00


	//----- nvinfo : EIATTR_KPARAM_INFO
	.align		4
.L_50:
        /*0018*/ 	.byte	0x04, 0x17
        /*001a*/ 	.short	(.L_52 - .L_51)
.L_51:
        /*001c*/ 	.word	0x00000000
        /*0020*/ 	.short	0x0002
        /*0022*/ 	.short	0x000c
        /*0024*/ 	.byte	0x00, 0xf0, 0x11, 0x00


	//----- nvinfo : EIATTR_KPARAM_INFO
	.align		4
.L_52:
        /*0028*/ 	.byte	0x04, 0x17
        /*002a*/ 	.short	(.L_54 - .L_53)
.L_53:
        /*002c*/ 	.word	0x00000000
        /*0030*/ 	.short	0x0001
        /*0032*/ 	.short	0x0008
        /*0034*/ 	.byte	0x00, 0xf0, 0x11, 0x00


	//----- nvinfo : EIATTR_KPARAM_INFO
	.align		4
.L_54:
        /*0038*/ 	.byte	0x04, 0x17
        /*003a*/ 	.short	(.L_56 - .L_55)
.L_55:
        /*003c*/ 	.word	0x00000000
        /*0040*/ 	.short	0x0000
        /*0042*/ 	.short	0x0000
        /*0044*/ 	.byte	0x00, 0xf5, 0x21, 0x00


	//----- nvinfo : EIATTR_SPARSE_MMA_MASK
	.align		4
.L_56:
        /*0048*/ 	.byte	0x03, 0x50
        /*004a*/ 	.short	0x0000


	//----- nvinfo : EIATTR_MAXREG_COUNT
	.align		4
        /*004c*/ 	.byte	0x03, 0x1b
        /*004e*/ 	.short	0x00ff


	//----- nvinfo : EIATTR_MERCURY_ISA_VERSION
	.align		4
        /*0050*/ 	.byte	0x03, 0x5f
        /*0052*/ 	.short	0x0101


	//----- nvinfo : EIATTR_VRC_CTA_INIT_COUNT
	.align		4
        /*0054*/ 	.byte	0x02, 0x4a
	.zero		1
	.zero		1


	//----- nvinfo : EIATTR_EXIT_INSTR_OFFSETS
	.align		4
        /*0058*/ 	.byte	0x04, 0x1c
        /*005a*/ 	.short	(.L_58 - .L_57)


	//   ....[0]....
.L_57:
        /*005c*/ 	.word	0x00000070


	//   ....[1]....
        /*0060*/ 	.word	0x000000d0


	//   ....[2]....
        /*0064*/ 	.word	0x00000190


	//   ....[3]....
        /*0068*/ 	.word	0x000002c0


	//----- nvinfo : EIATTR_CRS_STACK_SIZE
	.align		4
.L_58:
        /*006c*/ 	.byte	0x04, 0x1e
        /*006e*/ 	.short	(.L_60 - .L_59)
.L_59:
        /*0070*/ 	.word	0x00000000


	//----- nvinfo : EIATTR_CBANK_PARAM_SIZE
	.align		4
.L_60:
        /*0074*/ 	.byte	0x03, 0x19
        /*0076*/ 	.short	0x0014


	//----- nvinfo : EIATTR_PARAM_CBANK
	.align		4
        /*0078*/ 	.byte	0x04, 0x0a
        /*007a*/ 	.short	(.L_62 - .L_61)
	.align		4
.L_61:
        /*007c*/ 	.word	index@(.nv.constant0._Z18map_inplace_kernelPfi7Mappingf)
        /*0080*/ 	.short	0x0380
        /*0082*/ 	.short	0x0014


	//----- nvinfo : EIATTR_SW_WAR
	.align		4
.L_62:
        /*0084*/ 	.byte	0x04, 0x36
        /*0086*/ 	.short	(.L_64 - .L_63)
.L_63:
        /*0088*/ 	.word	0x00000008
.L_64:


//--------------------- .nv.info._Z11copy_kernelPKfPfi --------------------------
	.section	.nv.info._Z11copy_kernelPKfPfi,"",@"SHT_CUDA_INFO"
	.sectionflags	@""
	.align	4


	//----- nvinfo : EIATTR_CUDA_API_VERSION
	.align		4
        /*0000*/ 	.byte	0x04, 0x37
        /*0002*/ 	.short	(.L_66 - .L_65)
.L_65:
        /*0004*/ 	.word	0x00000082


	//----- nvinfo : EIATTR_KPARAM_INFO
	.align		4
.L_66:
        /*0008*/ 	.byte	0x04, 0x17
        /*000a*/ 	.short	(.L_68 - .L_67)
.L_67:
        /*000c*/ 	.word	0x00000000
        /*0010*/ 	.short	0x0002
        /*0012*/ 	.short	0x0010
        /*0014*/ 	.byte	0x00, 0xf0, 0x11, 0x00


	//----- nvinfo : EIATTR_KPARAM_INFO
	.align		4
.L_68:
        /*0018*/ 	.byte	0x04, 0x17
        /*001a*/ 	.short	(.L_70 - .L_69)
.L_69:
        /*001c*/ 	.word	0x00000000
        /*0020*/ 	.short	0x0001
        /*0022*/ 	.short	0x0008
        /*0024*/ 	.byte	0x00, 0xf5, 0x21, 0x00


	//----- nvinfo : EIATTR_KPARAM_INFO
	.align		4
.L_70:
        /*0028*/ 	.byte	0x04, 0x17
        /*002a*/ 	.short	(.L_72 - .L_71)
.L_71:
        /*002c*/ 	.word	0x00000000
        /*0030*/ 	.short	0x0000
        /*0032*/ 	.short	0x0000
        /*0034*/ 	.byte	0x00, 0xf5, 0x21, 0x00


	//----- nvinfo : EIATTR_SPARSE_MMA_MASK
	.align		4
.L_72:
        /*0038*/ 	.byte	0x03, 0x50
        /*003a*/ 	.short	0x0000


	//----- nvinfo : EIATTR_MAXREG_COUNT
	.align		4
        /*003c*/ 	.byte	0x03, 0x1b
        /*003e*/ 	.short	0x00ff


	//----- nvinfo : EIATTR_MERCURY_ISA_VERSION
	.align		4
        /*0040*/ 	.byte	0x03, 0x5f
        /*0042*/ 	.short	0x0101


	//----- nvinfo : EIATTR_VRC_CTA_INIT_COUNT
	.align		4
        /*0044*/ 	.byte	0x02, 0x4a
	.zero		1
	.zero		1


	//----- nvinfo : EIATTR_EXIT_INSTR_OFFSETS
	.align		4
        /*0048*/ 	.byte	0x04, 0x1c
        /*004a*/ 	.short	(.L_74 - .L_73)


	//   ....[0]....
.L_73:
        /*004c*/ 	.word	0x00000070


	//   ....[1]....
        /*0050*/ 	.word	0x000000f0


	//----- nvinfo : EIATTR_CBANK_PARAM_SIZE
	.align		4
.L_74:
        /*0054*/ 	.byte	0x03, 0x19
        /*0056*/ 	.short	0x0014


	//----- nvinfo : EIATTR_PARAM_CBANK
	.align		4
        /*0058*/ 	.byte	0x04, 0x0a
        /*005a*/ 	.short	(.L_76 - .L_75)
	.align		4
.L_75:
        /*005c*/ 	.word	index@(.nv.constant0._Z11copy_kernelPKfPfi)
        /*0060*/ 	.short	0x0380
        /*0062*/ 	.short	0x0014


	//----- nvinfo : EIATTR_SW_WAR
	.align		4
.L_76:
        /*0064*/ 	.byte	0x04, 0x36
        /*0066*/ 	.short	(.L_78 - .L_77)
.L_77:
        /*0068*/ 	.word	0x00000008
.L_78:


//--------------------- .nv.callgraph             --------------------------
	.section	.nv.callgraph,"",@"SHT_CUDA_CALLGRAPH"
	.align	4
	.sectionentsize	8
	.align		4
        /*0000*/ 	.word	0x00000000
	.align		4
        /*0004*/ 	.word	0xffffffff
	.align		4
        /*0008*/ 	.word	index@(_Z13reduce_kernelPKfPfi9Reduction)
	.align		4
        /*000c*/ 	.word	index@(vprintf)
	.align		4
        /*0010*/ 	.word	0x00000000
	.align		4
        /*0014*/ 	.word	0xfffffffe
	.align		4
        /*0018*/ 	.word	0x00000000
	.align		4
        /*001c*/ 	.word	0xfffffffd
	.align		4
        /*0020*/ 	.word	0x00000000
	.align		4
        /*0024*/ 	.word	0xfffffffc


//--------------------- .nv.constant4             --------------------------
	.section	.nv.constant4,"a",@progbits
	.align	8
	.align		8
.nv.constant4:
        /*0000*/ 	.dword	vprintf
	.align		8
        /*0008*/ 	.dword	$str


//--------------------- .nv.constant2._Z13reduce_kernelPKfPfi9Reduction --------------------------
	.section	.nv.constant2._Z13reduce_kernelPKfPfi9Reduction,"a",@progbits
	.sectionflags	@""
	.align	4
.nv.constant2._Z13reduce_kernelPKfPfi9Reduction:
        /*0000*/ 	.byte	0x01, 0x00, 0x00, 0x00, 0x00, 0x00, 0x00, 0x00, 0xa0, 0x04, 0x00, 0x00, 0x00, 0x00, 0x00, 0x00
        /*0010*/ 	.byte	0x80, 0x04, 0x00, 0x00, 0x00, 0x00, 0x00, 0x00


//--------------------- .text._Z13reduce_kernelPKfPfi9Reduction --------------------------
	.section	.text._Z13reduce_kernelPKfPfi9Reduction,"ax",@progbits
	.align	128
        .global         _Z13reduce_kernelPKfPfi9Reduction
        .type           _Z13reduce_kernelPKfPfi9Reduction,@function
        .size           _Z13reduce_kernelPKfPfi9Reduction,(.L_x_22 - _Z13reduce_kernelPKfPfi9Reduction)
        .other          _Z13reduce_kernelPKfPfi9Reduction,@"STO_CUDA_ENTRY STV_DEFAULT"
_Z13reduce_kernelPKfPfi9Reduction:
.text._Z13reduce_kernelPKfPfi9Reduction:
[----:B------:R-:W0:Y:S01]  /*0000*/  LDC R1, c[0x0][0x37c] ;  /* 0x0000df00ff017b82 */ /* 0x000e220000000800 */
[----:B------:R-:W1:Y:S01]  /*0010*/  S2R R19, SR_TID.X ;  /* 0x0000000000137919 */ /* 0x000e620000002100 */
[----:B------:R-:W2:Y:S01]  /*0020*/  LDCU UR5, c[0x0][0x2fc] ;  /* 0x00005f80ff0577ac */ /* 0x000ea20008000800 */
[----:B0-----:R-:W-:Y:S01]  /*0030*/  VIADD R1, R1, 0xfffffff0 ;  /* 0xfffffff001017836 */ /* 0x001fe20000000000 */
[----:B------:R-:W1:Y:S01]  /*0040*/  S2R R22, SR_CTAID.X ;  /* 0x0000000000167919 */ /* 0x000e620000002500 */
[----:B------:R-:W0:Y:S01]  /*0050*/  LDCU UR6, c[0x0][0x360] ;  /* 0x00006c00ff0677ac */ /* 0x000e220008000800 */
[----:B------:R-:W3:Y:S01]  /*0060*/  LDCU UR7, c[0x0][0x390] ;  /* 0x00007200ff0777ac */ /* 0x000ee20008000800 */
[----:B------:R-:W4:Y:S01]  /*0070*/  LDCU UR4, c[0x0][0x2f8] ;  /* 0x00005f00ff0477ac */ /* 0x000f220008000800 */
[----:B0-----:R-:W-:Y:S01]  /*0080*/  IMAD.U32 R24, RZ, RZ, UR6 ;  /* 0x00000006ff187e24 */ /* 0x001fe2000f8e00ff */
[----:B----4-:R-:W-:Y:S01]  /*0090*/  IADD3 R17, P1, PT, R1, UR4, RZ ;  /* 0x0000000401117c10 */ /* 0x010fe2000ff3e0ff */
[----:B-1----:R-:W-:-:S04]  /*00a0*/  IMAD R25, R22, UR6, R19 ;  /* 0x0000000616197c24 */ /* 0x002fc8000f8e0213 */
[----:B--2---:R-:W-:Y:S01]  /*00b0*/  IMAD.X R16, RZ, RZ, UR5, P1 ;  /* 0x00000005ff107e24 */ /* 0x004fe200088e06ff */
[----:B---3--:R-:W-:-:S13]  /*00c0*/  ISETP.GE.AND P0, PT, R25, UR7, PT ;  /* 0x0000000719007c0c */ /* 0x008fda000bf06270 */
[----:B------:R-:W-:Y:S05]  /*00d0*/  @P0 EXIT ;  /* 0x000000000000094d */ /* 0x000fea0003800000 */
[----:B------:R-:W0:Y:S01]  /*00e0*/  LDC.64 R2, c[0x0][0x380] ;  /* 0x0000e000ff027b82 */ /* 0x000e220000000a00 */
[----:B------:R-:W1:Y:S01]  /*00f0*/  LDCU.64 UR36, c[0x0][0x358] ;  /* 0x00006b00ff2477ac */ /* 0x000e620008000a00 */
[----:B0-----:R-:W-:-:S06]  /*0100*/  IMAD.WIDE R2, R25, 0x4, R2 ;  /* 0x0000000419027825 */ /* 0x001fcc00078e0202 */
[----:B-1----:R-:W2:Y:S01]  /*0110*/  LDG.E R2, desc[UR36][R2.64] ;  /* 0x0000002402027981 */ /* 0x002ea2000c1e1900 */
[----:B------:R-:W0:Y:S01]  /*0120*/  S2UR UR5, SR_CgaCtaId ;  /* 0x00000000000579c3 */ /* 0x000e220000008800 */
[----:B------:R-:W-:Y:S01]  /*0130*/  UMOV UR4, 0x400 ;  /* 0x0000040000047882 */ /* 0x000fe20000000000 */
[----:B------:R-:W-:Y:S01]  /*0140*/  ISETP.GE.U32.AND P0, PT, R24, 0x2, PT ;  /* 0x000000021800780c */ /* 0x000fe20003f06070 */
[----:B0-----:R-:W-:-:S06]  /*0150*/  ULEA UR4, UR5, UR4, 0x18 ;  /* 0x0000000405047291 */ /* 0x001fcc000f8ec0ff */
[----:B------:R-:W-:-:S05]  /*0160*/  LEA R23, R19, UR4, 0x2 ;  /* 0x0000000413177c11 */ /* 0x000fca000f8e10ff */
[----:B--2---:R0:W-:Y:S01]  /*0170*/  STS [R23], R2 ;  /* 0x0000000217007388 */ /* 0x0041e20000000800 */
[----:B------:R-:W-:Y:S06]  /*0180*/  BAR.SYNC.DEFER_BLOCKING 0x0 ;  /* 0x0000000000007b1d */ /* 0x000fec0000010000 */
[----:B------:R-:W-:Y:S05]  /*0190*/  @!P0 BRA `(.L_x_0) ;  /* 0x0000000000608947 */ /* 0x000fea0003800000 */
[----:B------:R-:W1:Y:S01]  /*01a0*/  LDC R0, c[0x0][0x394] ;  /* 0x0000e500ff007b82 */ /* 0x000e620000000800 */
[----:B------:R-:W2:Y:S01]  /*01b0*/  LDCU UR38, c[0x0][0x390] ;  /* 0x00007200ff2677ac */ /* 0x000ea20008000800 */
[C---:B-1----:R-:W-:Y:S02]  /*01c0*/  ISETP.NE.AND P1, PT, R0.reuse, 0x1, PT ;  /* 0x000000010000780c */ /* 0x042fe40003f25270 */
[----:B------:R-:W-:Y:S02]  /*01d0*/  ISETP.NE.AND P0, PT, R0, RZ, PT ;  /* 0x000000ff0000720c */ /* 0x000fe40003f05270 */
[----:B------:R-:W-:-:S04]  /*01e0*/  SEL R18, RZ, 0x8, P1 ;  /* 0x00000008ff127807 */ /* 0x000fc80000800000 */
[----:B--2---:R-:W-:-:S07]  /*01f0*/  SEL R18, R18, 0x10, P0 ;  /* 0x0000001012127807 */ /* 0x004fce0000000000 */
.L_x_2:
[----:B0-----:R-:W-:-:S05]  /*0200*/  SHF.R.U32.HI R2, RZ, 0x1, R24 ;  /* 0x00000001ff027819 */ /* 0x001fca0000011618 */
[----:B------:R-:W-:-:S05]  /*0210*/  IMAD.IADD R0, R25, 0x1, R2 ;  /* 0x0000000119007824 */ /* 0x000fca00078e0202 */
[----:B------:R-:W-:-:S04]  /*0220*/  ISETP.GE.AND P0, PT, R0, UR38, PT ;  /* 0x0000002600007c0c */ /* 0x000fc8000bf06270 */
[----:B------:R-:W-:-:S13]  /*0230*/  ISETP.GE.U32.OR P0, PT, R19, R2, P0 ;  /* 0x000000021300720c */ /* 0x000fda0000706470 */
[----:B------:R-:W-:Y:S05]  /*0240*/  @P0 BRA `(.L_x_1) ;  /* 0x0000000000200947 */ /* 0x000fea0003800000 */
[----:B------:R-:W-:Y:S01]  /*0250*/  IMAD R5, R2, 0x4, R23 ;  /* 0x0000000402057824 */ /* 0x000fe200078e0217 */
[----:B------:R0:W1:Y:S01]  /*0260*/  LDS R4, [R23] ;  /* 0x0000000017047984 */ /* 0x0000620000000800 */
[----:B------:R0:W2:Y:S01]  /*0270*/  LDC.64 R6, c[0x2][R18] ;  /* 0x0080000012067b82 */ /* 0x0000a20000000a00 */
[----:B------:R-:W-:Y:S01]  /*0280*/  MOV R20, 0x2c0 ;  /* 0x000002c000147802 */ /* 0x000fe20000000f00 */
[----:B------:R-:W-:Y:S02]  /*0290*/  IMAD.MOV.U32 R21, RZ, RZ, 0x0 ;  /* 0x00000000ff157424 */ /* 0x000fe400078e00ff */
[----:B------:R-:W3:Y:S05]  /*02a0*/  LDS R5, [R5] ;  /* 0x0000000005057984 */ /* 0x000eea0000000800 */
[----:B0123--:R-:W-:Y:S05]  /*02b0*/  CALL.REL.NOINC R6 `(_Z13reduce_kernelPKfPfi9Reduction) ;  /* 0xfffffffc06507344 */ /* 0x00ffea0003c3ffff */
[----:B------:R0:W-:Y:S02]  /*02c0*/  STS [R23], R4 ;  /* 0x0000000417007388 */ /* 0x0001e40000000800 */
.L_x_1:
[----:B------:R-:W-:Y:S05]  /*02d0*/  WARPSYNC.ALL ;  /* 0x0000000000007948 */ /* 0x000fea0003800000 */
[----:B------:R-:W-:Y:S01]  /*02e0*/  BAR.SYNC.DEFER_BLOCKING 0x0 ;  /* 0x0000000000007b1d */ /* 0x000fe20000010000 */
[----:B------:R-:W-:Y:S01]  /*02f0*/  ISETP.GT.U32.AND P0, PT, R24, 0x3, PT ;  /* 0x000000031800780c */ /* 0x000fe20003f04070 */
[----:B------:R-:W-:-:S12]  /*0300*/  IMAD.MOV.U32 R24, RZ, RZ, R2 ;  /* 0x000000ffff187224 */ /* 0x000fd800078e0002 */
[----:B------:R-:W-:Y:S05]  /*0310*/  @P0 BRA `(.L_x_2) ;  /* 0xfffffffc00b80947 */ /* 0x000fea000383ffff */
.L_x_0:
[----:B------:R-:W1:Y:S01]  /*0320*/  S2UR UR5, SR_CgaCtaId ;  /* 0x00000000000579c3 */ /* 0x000e620000008800 */
[----:B------:R-:W-:Y:S01]  /*0330*/  UMOV UR4, 0x400 ;  /* 0x0000040000047882 */ /* 0x000fe20000000000 */
[----:B------:R-:W-:-:S06]  /*0340*/  ISETP.NE.AND P0, PT, R19, RZ, PT ;  /* 0x000000ff1300720c */ /* 0x000fcc0003f05270 */
[----:B0-----:R-:W0:Y:S01]  /*0350*/  LDC.64 R2, c[0x0][0x388] ;  /* 0x0000e200ff027b82 */ /* 0x001e220000000a00 */
[----:B-1----:R-:W-:Y:S01]  /*0360*/  ULEA UR4, UR5, UR4, 0x18 ;  /* 0x0000000405047291 */ /* 0x002fe2000f8ec0ff */
[----:B0-----:R-:W-:-:S08]  /*0370*/  IMAD.WIDE.U32 R2, R22, 0x4, R2 ;  /* 0x0000000416027825 */ /* 0x001fd000078e0002 */
[----:B------:R-:W0:Y:S04]  /*0380*/  LDS R0, [UR4] ;  /* 0x00000004ff007984 */ /* 0x000e280008000800 */
[----:B0-----:R0:W-:Y:S01]  /*0390*/  STG.E desc[UR36][R2.64], R0 ;  /* 0x0000000002007986 */ /* 0x0011e2000c101924 */
[----:B------:R-:W-:Y:S05]  /*03a0*/  @P0 EXIT ;  /* 0x000000000000094d */ /* 0x000fea0003800000 */
[----:B0-----:R-:W0:Y:S01]  /*03b0*/  F2F.F64.F32 R2, R0 ;  /* 0x0000000000027310 */ /* 0x001e220000201800 */
[----:B------:R-:W-:Y:S01]  /*03c0*/  MOV R8, 0x0 ;  /* 0x0000000000087802 */ /* 0x000fe20000000f00 */
[----:B------:R1:W-:Y:S01]  /*03d0*/  STL [R1], R22 ;  /* 0x0000001601007387 */ /* 0x0003e20000100800 */
[----:B------:R-:W2:Y:S01]  /*03e0*/  LDCU.64 UR4, c[0x4][0x8] ;  /* 0x01000100ff0477ac */ /* 0x000ea20008000a00 */
[----:B------:R-:W-:Y:S02]  /*03f0*/  IMAD.MOV.U32 R6, RZ, RZ, R17 ;  /* 0x000000ffff067224 */ /* 0x000fe400078e0011 */
[----:B------:R-:W-:Y:S01]  /*0400*/  IMAD.MOV.U32 R7, RZ, RZ, R16 ;  /* 0x000000ffff077224 */ /* 0x000fe200078e0010 */
[----:B------:R-:W3:Y:S01]  /*0410*/  LDC.64 R8, c[0x4][R8] ;  /* 0x0100000008087b82 */ /* 0x000ee20000000a00 */
[----:B0-----:R1:W-:Y:S01]  /*0420*/  STL.64 [R1+0x8], R2 ;  /* 0x0000080201007387 */ /* 0x0013e20000100a00 */
[----:B--2---:R-:W-:Y:S02]  /*0430*/  IMAD.U32 R4, RZ, RZ, UR4 ;  /* 0x00000004ff047e24 */ /* 0x004fe4000f8e00ff */
[----:B------:R-:W-:-:S07]  /*0440*/  IMAD.U32 R5, RZ, RZ, UR5 ;  /* 0x00000005ff057e24 */ /* 0x000fce000f8e00ff */
[----:B------:R-:W-:-:S07]  /*0450*/  LEPC R20, `(.L_x_3) ;  /* 0x000000001014794e */ /* 0x000fce0000000000 */
[----:B-1-3--:R-:W-:Y:S05]  /*0460*/  CALL.ABS.NOINC R8 ;  /* 0x0000000008007343 */ /* 0x00afea0003c00000 */
.L_x_3:
[----:B------:R-:W-:Y:S05]  /*0470*/  EXIT ;  /* 0x000000000000794d */ /* 0x000fea0003800000 */
        .type           $_Z13reduce_kernelPKfPfi9Reduction$_Z5myaddff,@function
        .size           $_Z13reduce_kernelPKfPfi9Reduction$_Z5myaddff,($_Z13reduce_kernelPKfPfi9Reduction$_Z5mymaxff - $_Z13reduce_kernelPKfPfi9Reduction$_Z5myaddff)
$_Z13reduce_kernelPKfPfi9Reduction$_Z5myaddff:
[----:B------:R-:W-:Y:S01]  /*0480*/  FADD R4, R4, R5 ;  /* 0x0000000504047221 */ /* 0x000fe20000000000 */
[----:B------:R-:W-:Y:S06]  /*0490*/  RET.REL.NODEC R20 `(_Z13reduce_kernelPKfPfi9Reduction) ;  /* 0xfffffff814d87950 */ /* 0x000fec0003c3ffff */
        .type           $_Z13reduce_kernelPKfPfi9Reduction$_Z5mymaxff,@function
        .size           $_Z13reduce_kernelPKfPfi9Reduction$_Z5mymaxff,(.L_x_22 - $_Z13reduce_kernelPKfPfi9Reduction$_Z5mymaxff)
$_Z13reduce_kernelPKfPfi9Reduction$_Z5mymaxff:
[----:B------:R-:W-:-:S04]  /*04a0*/  FSETP.GT.AND P0, PT, R4, R5, PT ;  /* 0x000000050400720b */ /* 0x000fc80003f04000 */
[----:B------:R-:W-:Y:S01]  /*04b0*/  FSEL R4, R4, R5, P0 ;  /* 0x0000000504047208 */ /* 0x000fe20000000000 */
[----:B------:R-:W-:Y:S08]  /*04c0*/  RET.REL.NODEC R20 `(_Z13reduce_kernelPKfPfi9Reduction) ;  /* 0xfffffff814cc7950 */ /* 0x000ff00003c3ffff */
.L_x_4:
[----:B------:R-:W-:-:S00]  /*04d0*/  BRA `(.L_x_4) ;  /* 0xfffffffc00fc7947 */ /* 0x000fc0000383ffff */
[----:B------:R-:W-:-:S00]  /*04e0*/  NOP ;  /* 0x0000000000007918 */ /* 0x000fc00000000000 */
        /* <DEDUP_REMOVED lines=9> */
.L_x_22:


//--------------------- .text._Z18map_inplace_kernelPfi7Mappingf --------------------------
	.section	.text._Z18map_inplace_kernelPfi7Mappingf,"ax",@progbits
	.align	128
        .global         _Z18map_inplace_kernelPfi7Mappingf
        .type           _Z18map_inplace_kernelPfi7Mappingf,@function
        .size           _Z18map_inplace_kernelPfi7Mappingf,(.L_x_23 - _Z18map_inplace_kernelPfi7Mappingf)
        .other          _Z18map_inplace_kernelPfi7Mappingf,@"STO_CUDA_ENTRY STV_DEFAULT"
_Z18map_inplace_kernelPfi7Mappingf:
.text._Z18map_inplace_kernelPfi7Mappingf:
[----:B------:R-:W-:Y:S01]  /*0000*/  LDC R1, c[0x0][0x37c] ;  /* 0x0000df00ff017b82 */ /* 0x000fe20000000800 */
[----:B------:R-:W0:Y:S01]  /*0010*/  S2R R7, SR_TID.X ;  /* 0x0000000000077919 */ /* 0x000e220000002100 */
[----:B------:R-:W0:Y:S01]  /*0020*/  LDCU UR4, c[0x0][0x360] ;  /* 0x00006c00ff0477ac */ /* 0x000e220008000800 */
[----:B------:R-:W0:Y:S01]  /*0030*/  S2R R0, SR_CTAID.X ;  /* 0x0000000000007919 */ /* 0x000e220000002500 */
[----:B------:R-:W1:Y:S01]  /*0040*/  LDCU UR5, c[0x0][0x388] ;  /* 0x00007100ff0577ac */ /* 0x000e620008000800 */
[----:B0-----:R-:W-:-:S05]  /*0050*/  IMAD R7, R0, UR4, R7 ;  /* 0x0000000400077c24 */ /* 0x001fca000f8e0207 */
[----:B-1----:R-:W-:-:S13]  /*0060*/  ISETP.GE.AND P0, PT, R7, UR5, PT ;  /* 0x0000000507007c0c */ /* 0x002fda000bf06270 */
[----:B------:R-:W-:Y:S05]  /*0070*/  @P0 EXIT ;  /* 0x000000000000094d */ /* 0x000fea0003800000 */
[----:B------:R-:W0:Y:S01]  /*0080*/  LDCU UR6, c[0x0][0x38c] ;  /* 0x00007180ff0677ac */ /* 0x000e220008000800 */
[----:B------:R-:W1:Y:S01]  /*0090*/  LDCU.64 UR4, c[0x0][0x358] ;  /* 0x00006b00ff0477ac */ /* 0x000e620008000a00 */
[----:B0-----:R-:W-:-:S09]  /*00a0*/  UISETP.NE.AND UP0, UPT, UR6, 0x1, UPT ;  /* 0x000000010600788c */ /* 0x001fd2000bf05270 */
[----:B-1----:R-:W-:Y:S05]  /*00b0*/  BRA.U !UP0, `(.L_x_5) ;  /* 0x0000000108387547 */ /* 0x002fea000b800000 */
[----:B------:R-:W-:-:S13]  /*00c0*/  ISETP.NE.AND P0, PT, RZ, UR6, PT ;  /* 0x00000006ff007c0c */ /* 0x000fda000bf05270 */
[----:B------:R-:W-:Y:S05]  /*00d0*/  @P0 EXIT ;  /* 0x000000000000094d */ /* 0x000fea0003800000 */
[----:B------:R-:W0:Y:S01]  /*00e0*/  LDC.64 R2, c[0x0][0x380] ;  /* 0x0000e000ff027b82 */ /* 0x000e220000000a00 */
[----:B------:R-:W1:Y:S01]  /*00f0*/  LDCU UR6, c[0x0][0x390] ;  /* 0x00007200ff0677ac */ /* 0x000e620008000800 */
[----:B0-----:R-:W-:-:S05]  /*0100*/  IMAD.WIDE R2, R7, 0x4, R2 ;  /* 0x0000000407027825 */ /* 0x001fca00078e0202 */
[----:B------:R-:W1:Y:S02]  /*0110*/  LDG.E R0, desc[UR4][R2.64] ;  /* 0x0000000402007981 */ /* 0x000e64000c1e1900 */
[----:B-1----:R-:W-:-:S04]  /*0120*/  FADD R0, R0, -UR6 ;  /* 0x8000000600007e21 */ /* 0x002fc80008000000 */
[----:B------:R-:W-:-:S05]  /*0130*/  FMUL R0, R0, 1.4426950216293334961 ;  /* 0x3fb8aa3b00007820 */ /* 0x000fca0000400000 */
[----:B------:R-:W-:-:S13]  /*0140*/  FSETP.GEU.AND P0, PT, R0, -126, PT ;  /* 0xc2fc00000000780b */ /* 0x000fda0003f0e000 */
[----:B------:R-:W-:-:S04]  /*0150*/  @!P0 FMUL R0, R0, 0.5 ;  /* 0x3f00000000008820 */ /* 0x000fc80000400000 */
[----:B------:R-:W0:Y:S02]  /*0160*/  MUFU.EX2 R5, R0 ;  /* 0x0000000000057308 */ /* 0x000e240000000800 */
[----:B0-----:R-:W-:-:S05]  /*0170*/  @!P0 FMUL R5, R5, R5 ;  /* 0x0000000505058220 */ /* 0x001fca0000400000 */
[----:B------:R-:W-:Y:S01]  /*0180*/  STG.E desc[UR4][R2.64], R5 ;  /* 0x0000000502007986 */ /* 0x000fe2000c101904 */
[----:B------:R-:W-:Y:S05]  /*0190*/  EXIT ;  /* 0x000000000000794d */ /* 0x000fea0003800000 */
.L_x_5:
[----:B------:R-:W0:Y:S02]  /*01a0*/  LDC.64 R4, c[0x0][0x380] ;  /* 0x0000e000ff047b82 */ /* 0x000e240000000a00 */
[----:B0-----:R-:W-:-:S06]  /*01b0*/  IMAD.WIDE R4, R7, 0x4, R4 ;  /* 0x0000000407047825 */ /* 0x001fcc00078e0204 */
[----:B------:R-:W0:Y:S01]  /*01c0*/  LDC R7, c[0x0][0x390] ;  /* 0x0000e400ff077b82 */ /* 0x000e220000000800 */
[----:B------:R-:W2:Y:S01]  /*01d0*/  LDG.E R8, desc[UR4][R4.64] ;  /* 0x0000000404087981 */ /* 0x000ea2000c1e1900 */
[----:B------:R-:W-:Y:S01]  /*01e0*/  BSSY.RECONVERGENT B0, `(.L_x_6) ;  /* 0x000000c000007945 */ /* 0x000fe20003800200 */
[----:B0-----:R-:W0:Y:S02]  /*01f0*/  MUFU.RCP R0, R7 ;  /* 0x0000000700007308 */ /* 0x001e240000001000 */
[----:B0-----:R-:W-:-:S04]  /*0200*/  FFMA R3, R0, -R7, 1 ;  /* 0x3f80000000037423 */ /* 0x001fc80000000807 */
[----:B------:R-:W-:Y:S02]  /*0210*/  FFMA R0, R0, R3, R0 ;  /* 0x0000000300007223 */ /* 0x000fe40000000000 */
[----:B--2---:R-:W0:Y:S02]  /*0220*/  FCHK P0, R8, R7 ;  /* 0x0000000708007302 */ /* 0x004e240000000000 */
[----:B------:R-:W-:-:S04]  /*0230*/  FFMA R3, R0, R8, RZ ;  /* 0x0000000800037223 */ /* 0x000fc800000000ff */
[----:B------:R-:W-:-:S04]  /*0240*/  FFMA R2, R3, -R7, R8 ;  /* 0x8000000703027223 */ /* 0x000fc80000000008 */
[----:B------:R-:W-:Y:S01]  /*0250*/  FFMA R3, R0, R2, R3 ;  /* 0x0000000200037223 */ /* 0x000fe20000000003 */
[----:B0-----:R-:W-:Y:S06]  /*0260*/  @!P0 BRA `(.L_x_7) ;  /* 0x00000000000c8947 */ /* 0x001fec0003800000 */
[----:B------:R-:W-:-:S07]  /*0270*/  MOV R2, 0x290 ;  /* 0x0000029000027802 */ /* 0x000fce0000000f00 */
[----:B------:R-:W-:Y:S05]  /*0280*/  CALL.REL.NOINC `($__internal_0_$__cuda_sm3x_div_rn_noftz_f32_slowpath) ;  /* 0x0000000000107944 */ /* 0x000fea0003c00000 */
[----:B------:R-:W-:-:S07]  /*0290*/  IMAD.MOV.U32 R3, RZ, RZ, R0 ;  /* 0x000000ffff037224 */ /* 0x000fce00078e0000 */
.L_x_7:
[----:B------:R-:W-:Y:S05]  /*02a0*/  BSYNC.RECONVERGENT B0 ;  /* 0x0000000000007941 */ /* 0x000fea0003800200 */
.L_x_6:
[----:B------:R-:W-:Y:S01]  /*02b0*/  STG.E desc[UR4][R4.64], R3 ;  /* 0x0000000304007986 */ /* 0x000fe2000c101904 */
[----:B------:R-:W-:Y:S05]  /*02c0*/  EXIT ;  /* 0x000000000000794d */ /* 0x000fea0003800000 */
        .weak           $__internal_0_$__cuda_sm3x_div_rn_noftz_f32_slowpath
        .type           $__internal_0_$__cuda_sm3x_div_rn_noftz_f32_slowpath,@function
        .size           $__internal_0_$__cuda_sm3x_div_rn_noftz_f32_slowpath,(.L_x_23 - $__internal_0_$__cuda_sm3x_div_rn_noftz_f32_slowpath)
$__internal_0_$__cuda_sm3x_div_rn_noftz_f32_slowpath:
[----:B------:R-:W0:Y:S01]  /*02d0*/  LDC R3, c[0x0][0x390] ;  /* 0x0000e400ff037b82 */ /* 0x000e220000000800 */
[----:B------:R-:W-:Y:S01]  /*02e0*/  SHF.R.U32.HI R0, RZ, 0x17, R8 ;  /* 0x00000017ff007819 */ /* 0x000fe20000011608 */
[----:B------:R-:W1:Y:S01]  /*02f0*/  LDCU UR6, c[0x0][0x390] ;  /* 0x00007200ff0677ac */ /* 0x000e620008000800 */
[----:B------:R-:W-:Y:S01]  /*0300*/  BSSY.RECONVERGENT B1, `(.L_x_8) ;  /* 0x0000064000017945 */ /* 0x000fe20003800200 */
[----:B-1----:R-:W-:Y:S01]  /*0310*/  IMAD.U32 R9, RZ, RZ, UR6 ;  /* 0x00000006ff097e24 */ /* 0x002fe2000f8e00ff */
[----:B0-----:R-:W-:-:S04]  /*0320*/  SHF.R.U32.HI R6, RZ, 0x17, R3 ;  /* 0x00000017ff067819 */ /* 0x001fc80000011603 */
[----:B------:R-:W-:Y:S02]  /*0330*/  LOP3.LUT R7, R6, 0xff, RZ, 0xc0, !PT ;  /* 0x000000ff06077812 */ /* 0x000fe400078ec0ff */
[----:B------:R-:W-:-:S03]  /*0340*/  LOP3.LUT R6, R0, 0xff, RZ, 0xc0, !PT ;  /* 0x000000ff00067812 */ /* 0x000fc600078ec0ff */
[----:B------:R-:W-:Y:S02]  /*0350*/  VIADD R12, R7, 0xffffffff ;  /* 0xffffffff070c7836 */ /* 0x000fe40000000000 */
[----:B------:R-:W-:-:S03]  /*0360*/  VIADD R11, R6, 0xffffffff ;  /* 0xffffffff060b7836 */ /* 0x000fc60000000000 */
[----:B------:R-:W-:-:S04]  /*0370*/  ISETP.GT.U32.AND P0, PT, R12, 0xfd, PT ;  /* 0x000000fd0c00780c */ /* 0x000fc80003f04070 */
[----:B------:R-:W-:-:S13]  /*0380*/  ISETP.GT.U32.OR P0, PT, R11, 0xfd, P0 ;  /* 0x000000fd0b00780c */ /* 0x000fda0000704470 */
[----:B------:R-:W-:Y:S01]  /*0390*/  @!P0 IMAD.MOV.U32 R10, RZ, RZ, RZ ;  /* 0x000000ffff0a8224 */ /* 0x000fe200078e00ff */
[----:B------:R-:W-:Y:S06]  /*03a0*/  @!P0 BRA `(.L_x_9) ;  /* 0x0000000000608947 */ /* 0x000fec0003800000 */
[----:B------:R-:W-:Y:S01]  /*03b0*/  FSETP.GTU.FTZ.AND P1, PT, |R3|, +INF , PT ;  /* 0x7f8000000300780b */ /* 0x000fe20003f3c200 */
[----:B------:R-:W-:Y:S01]  /*03c0*/  IMAD.MOV.U32 R0, RZ, RZ, R8 ;  /* 0x000000ffff007224 */ /* 0x000fe200078e0008 */
[----:B------:R-:W-:-:S04]  /*03d0*/  FSETP.GTU.FTZ.AND P0, PT, |R8|, +INF , PT ;  /* 0x7f8000000800780b */ /* 0x000fc80003f1c200 */
[----:B------:R-:W-:-:S13]  /*03e0*/  PLOP3.LUT P0, PT, P0, P1, PT, 0xf8, 0x8f ;  /* 0x00000000008f781c */ /* 0x000fda0000703f70 */
[----:B------:R-:W-:Y:S05]  /*03f0*/  @P0 BRA `(.L_x_10) ;  /* 0x00000004004c0947 */ /* 0x000fea0003800000 */
[----:B------:R-:W-:-:S13]  /*0400*/  LOP3.LUT P0, RZ, R9, 0x7fffffff, R8, 0xc8, !PT ;  /* 0x7fffffff09ff7812 */ /* 0x000fda000780c808 */
[----:B------:R-:W-:Y:S05]  /*0410*/  @!P0 BRA `(.L_x_11) ;  /* 0x00000004003c8947 */ /* 0x000fea0003800000 */
[C---:B------:R-:W-:Y:S02]  /*0420*/  FSETP.NEU.FTZ.AND P2, PT, |R0|.reuse, +INF , PT ;  /* 0x7f8000000000780b */ /* 0x040fe40003f5d200 */
[----:B------:R-:W-:Y:S02]  /*0430*/  FSETP.NEU.FTZ.AND P1, PT, |R3|, +INF , PT ;  /* 0x7f8000000300780b */ /* 0x000fe40003f3d200 */
[----:B------:R-:W-:-:S11]  /*0440*/  FSETP.NEU.FTZ.AND P0, PT, |R0|, +INF , PT ;  /* 0x7f8000000000780b */ /* 0x000fd60003f1d200 */
[----:B------:R-:W-:Y:S05]  /*0450*/  @!P1 BRA !P2, `(.L_x_11) ;  /* 0x00000004002c9947 */ /* 0x000fea0005000000 */
[----:B------:R-:W-:-:S04]  /*0460*/  LOP3.LUT P2, RZ, R8, 0x7fffffff, RZ, 0xc0, !PT ;  /* 0x7fffffff08ff7812 */ /* 0x000fc8000784c0ff */
[----:B------:R-:W-:-:S13]  /*0470*/  PLOP3.LUT P1, PT, P1, P2, PT, 0x2f, 0xf2 ;  /* 0x0000000000f2781c */ /* 0x000fda0000f24577 */
[----:B------:R-:W-:Y:S05]  /*0480*/  @P1 BRA `(.L_x_12) ;  /* 0x0000000400181947 */ /* 0x000fea0003800000 */
[----:B------:R-:W-:-:S04]  /*0490*/  LOP3.LUT P1, RZ, R9, 0x7fffffff, RZ, 0xc0, !PT ;  /* 0x7fffffff09ff7812 */ /* 0x000fc8000782c0ff */
[----:B------:R-:W-:-:S13]  /*04a0*/  PLOP3.LUT P0, PT, P0, P1, PT, 0x2f, 0xf2 ;  /* 0x0000000000f2781c */ /* 0x000fda0000702577 */
[----:B------:R-:W-:Y:S05]  /*04b0*/  @P0 BRA `(.L_x_13) ;  /* 0x0000000400000947 */ /* 0x000fea0003800000 */
[----:B------:R-:W-:Y:S02]  /*04c0*/  ISETP.GE.AND P0, PT, R11, RZ, PT ;  /* 0x000000ff0b00720c */ /* 0x000fe40003f06270 */
[----:B------:R-:W-:-:S11]  /*04d0*/  ISETP.GE.AND P1, PT, R12, RZ, PT ;  /* 0x000000ff0c00720c */ /* 0x000fd60003f26270 */
[----:B------:R-:W-:Y:S02]  /*04e0*/  @P0 IMAD.MOV.U32 R10, RZ, RZ, RZ ;  /* 0x000000ffff0a0224 */ /* 0x000fe400078e00ff */
[----:B------:R-:W-:Y:S01]  /*04f0*/  @!P0 FFMA R8, R0, 1.84467440737095516160e+19, RZ ;  /* 0x5f80000000088823 */ /* 0x000fe200000000ff */
[----:B------:R-:W-:Y:S02]  /*0500*/  @!P0 IMAD.MOV.U32 R10, RZ, RZ, -0x40 ;  /* 0xffffffc0ff0a8424 */ /* 0x000fe400078e00ff */
[----:B------:R-:W-:Y:S02]  /*0510*/  @!P1 FFMA R9, R3, 1.84467440737095516160e+19, RZ ;  /* 0x5f80000003099823 */ /* 0x000fe400000000ff */
[----:B------:R-:W-:-:S07]  /*0520*/  @!P1 VIADD R10, R10, 0x40 ;  /* 0x000000400a0a9836 */ /* 0x000fce0000000000 */
.L_x_9:
[----:B------:R-:W-:Y:S01]  /*0530*/  LEA R0, R7, 0xc0800000, 0x17 ;  /* 0xc080000007007811 */ /* 0x000fe200078eb8ff */
[----:B------:R-:W-:Y:S01]  /*0540*/  VIADD R6, R6, 0xffffff81 ;  /* 0xffffff8106067836 */ /* 0x000fe20000000000 */
[----:B------:R-:W-:Y:S03]  /*0550*/  BSSY.RECONVERGENT B2, `(.L_x_14) ;  /* 0x0000035000027945 */ /* 0x000fe60003800200 */
[----:B------:R-:W-:Y:S01]  /*0560*/  IMAD.IADD R9, R9, 0x1, -R0 ;  /* 0x0000000109097824 */ /* 0x000fe200078e0a00 */
[C---:B------:R-:W-:Y:S01]  /*0570*/  IADD3 R7, PT, PT, R6.reuse, 0x7f, -R7 ;  /* 0x0000007f06077810 */ /* 0x040fe20007ffe807 */
[----:B------:R-:W-:Y:S02]  /*0580*/  IMAD R0, R6, -0x800000, R8 ;  /* 0xff80000006007824 */ /* 0x000fe400078e0208 */
[----:B------:R-:W0:Y:S01]  /*0590*/  MUFU.RCP R3, R9 ;  /* 0x0000000900037308 */ /* 0x000e220000001000 */
[----:B------:R-:W-:Y:S01]  /*05a0*/  FADD.FTZ R11, -R9, -RZ ;  /* 0x800000ff090b7221 */ /* 0x000fe20000010100 */
[----:B------:R-:W-:-:S03]  /*05b0*/  IMAD.IADD R7, R7, 0x1, R10 ;  /* 0x0000000107077824 */ /* 0x000fc600078e020a */
[----:B0-----:R-:W-:-:S04]  /*05c0*/  FFMA R12, R3, R11, 1 ;  /* 0x3f800000030c7423 */ /* 0x001fc8000000000b */
[----:B------:R-:W-:-:S04]  /*05d0*/  FFMA R12, R3, R12, R3 ;  /* 0x0000000c030c7223 */ /* 0x000fc80000000003 */
[----:B------:R-:W-:-:S04]  /*05e0*/  FFMA R3, R0, R12, RZ ;  /* 0x0000000c00037223 */ /* 0x000fc800000000ff */
[----:B------:R-:W-:-:S04]  /*05f0*/  FFMA R8, R11, R3, R0 ;  /* 0x000000030b087223 */ /* 0x000fc80000000000 */
[----:B------:R-:W-:-:S04]  /*0600*/  FFMA R13, R12, R8, R3 ;  /* 0x000000080c0d7223 */ /* 0x000fc80000000003 */
[----:B------:R-:W-:-:S04]  /*0610*/  FFMA R8, R11, R13, R0 ;  /* 0x0000000d0b087223 */ /* 0x000fc80000000000 */
[----:B------:R-:W-:-:S05]  /*0620*/  FFMA R0, R12, R8, R13 ;  /* 0x000000080c007223 */ /* 0x000fca000000000d */
[----:B------:R-:W-:-:S04]  /*0630*/  SHF.R.U32.HI R3, RZ, 0x17, R0 ;  /* 0x00000017ff037819 */ /* 0x000fc80000011600 */
[----:B------:R-:W-:-:S05]  /*0640*/  LOP3.LUT R3, R3, 0xff, RZ, 0xc0, !PT ;  /* 0x000000ff03037812 */ /* 0x000fca00078ec0ff */
[----:B------:R-:W-:-:S04]  /*0650*/  IMAD.IADD R9, R3, 0x1, R7 ;  /* 0x0000000103097824 */ /* 0x000fc800078e0207 */
[----:B------:R-:W-:-:S05]  /*0660*/  VIADD R3, R9, 0xffffffff ;  /* 0xffffffff09037836 */ /* 0x000fca0000000000 */
[----:B------:R-:W-:-:S13]  /*0670*/  ISETP.GE.U32.AND P0, PT, R3, 0xfe, PT ;  /* 0x000000fe0300780c */ /* 0x000fda0003f06070 */
[----:B------:R-:W-:Y:S05]  /*0680*/  @!P0 BRA `(.L_x_15) ;  /* 0x0000000000808947 */ /* 0x000fea0003800000 */
[----:B------:R-:W-:-:S13]  /*0690*/  ISETP.GT.AND P0, PT, R9, 0xfe, PT ;  /* 0x000000fe0900780c */ /* 0x000fda0003f04270 */
[----:B------:R-:W-:Y:S05]  /*06a0*/  @P0 BRA `(.L_x_16) ;  /* 0x00000000006c0947 */ /* 0x000fea0003800000 */
[----:B------:R-:W-:-:S13]  /*06b0*/  ISETP.GE.AND P0, PT, R9, 0x1, PT ;  /* 0x000000010900780c */ /* 0x000fda0003f06270 */
[----:B------:R-:W-:Y:S05]  /*06c0*/  @P0 BRA `(.L_x_17) ;  /* 0x0000000000740947 */ /* 0x000fea0003800000 */
[----:B------:R-:W-:Y:S02]  /*06d0*/  ISETP.GE.AND P0, PT, R9, -0x18, PT ;  /* 0xffffffe80900780c */ /* 0x000fe40003f06270 */
[----:B------:R-:W-:-:S11]  /*06e0*/  LOP3.LUT R0, R0, 0x80000000, RZ, 0xc0, !PT ;  /* 0x8000000000007812 */ /* 0x000fd600078ec0ff */
[----:B------:R-:W-:Y:S05]  /*06f0*/  @!P0 BRA `(.L_x_17) ;  /* 0x0000000000688947 */ /* 0x000fea0003800000 */
[CCC-:B------:R-:W-:Y:S01]  /*0700*/  FFMA.RZ R3, R12.reuse, R8.reuse, R13.reuse ;  /* 0x000000080c037223 */ /* 0x1c0fe2000000c00d */
[CCC-:B------:R-:W-:Y:S01]  /*0710*/  FFMA.RM R6, R12.reuse, R8.reuse, R13.reuse ;  /* 0x000000080c067223 */ /* 0x1c0fe2000000400d */
[C---:B------:R-:W-:Y:S02]  /*0720*/  ISETP.NE.AND P2, PT, R9.reuse, RZ, PT ;  /* 0x000000ff0900720c */ /* 0x040fe40003f45270 */
[----:B------:R-:W-:Y:S02]  /*0730*/  ISETP.NE.AND P1, PT, R9, RZ, PT ;  /* 0x000000ff0900720c */ /* 0x000fe40003f25270 */
[----:B------:R-:W-:Y:S01]  /*0740*/  LOP3.LUT R7, R3, 0x7fffff, RZ, 0xc0, !PT ;  /* 0x007fffff03077812 */ /* 0x000fe200078ec0ff */
[----:B------:R-:W-:Y:S01]  /*0750*/  FFMA.RP R3, R12, R8, R13 ;  /* 0x000000080c037223 */ /* 0x000fe2000000800d */
[----:B------:R-:W-:Y:S02]  /*0760*/  VIADD R8, R9, 0x20 ;  /* 0x0000002009087836 */ /* 0x000fe40000000000 */
[----:B------:R-:W-:Y:S01]  /*0770*/  LOP3.LUT R7, R7, 0x800000, RZ, 0xfc, !PT ;  /* 0x0080000007077812 */ /* 0x000fe200078efcff */
[----:B------:R-:W-:Y:S01]  /*0780*/  IMAD.MOV R9, RZ, RZ, -R9 ;  /* 0x000000ffff097224 */ /* 0x000fe200078e0a09 */
[----:B------:R-:W-:-:S02]  /*0790*/  FSETP.NEU.FTZ.AND P0, PT, R3, R6, PT ;  /* 0x000000060300720b */ /* 0x000fc40003f1d000 */
[----:B------:R-:W-:Y:S02]  /*07a0*/  SHF.L.U32 R8, R7, R8, RZ ;  /* 0x0000000807087219 */ /* 0x000fe400000006ff */
[----:B------:R-:W-:Y:S02]  /*07b0*/  SEL R6, R9, RZ, P2 ;  /* 0x000000ff09067207 */ /* 0x000fe40001000000 */
[----:B------:R-:W-:Y:S02]  /*07c0*/  ISETP.NE.AND P1, PT, R8, RZ, P1 ;  /* 0x000000ff0800720c */ /* 0x000fe40000f25270 */
[----:B------:R-:W-:Y:S02]  /*07d0*/  SHF.R.U32.HI R6, RZ, R6, R7 ;  /* 0x00000006ff067219 */ /* 0x000fe40000011607 */
[----:B------:R-:W-:Y:S02]  /*07e0*/  PLOP3.LUT P0, PT, P0, P1, PT, 0xf8, 0x8f ;  /* 0x00000000008f781c */ /* 0x000fe40000703f70 */
[----:B------:R-:W-:-:S02]  /*07f0*/  SHF.R.U32.HI R8, RZ, 0x1, R6 ;  /* 0x00000001ff087819 */ /* 0x000fc40000011606 */
[----:B------:R-:W-:-:S04]  /*0800*/  SEL R3, RZ, 0x1, !P0 ;  /* 0x00000001ff037807 */ /* 0x000fc80004000000 */
[----:B------:R-:W-:-:S04]  /*0810*/  LOP3.LUT R3, R3, 0x1, R8, 0xf8, !PT ;  /* 0x0000000103037812 */ /* 0x000fc800078ef808 */
[----:B------:R-:W-:-:S05]  /*0820*/  LOP3.LUT R3, R3, R6, RZ, 0xc0, !PT ;  /* 0x0000000603037212 */ /* 0x000fca00078ec0ff */
[----:B------:R-:W-:-:S05]  /*0830*/  IMAD.IADD R3, R8, 0x1, R3 ;  /* 0x0000000108037824 */ /* 0x000fca00078e0203 */
[----:B------:R-:W-:Y:S01]  /*0840*/  LOP3.LUT R0, R3, R0, RZ, 0xfc, !PT ;  /* 0x0000000003007212 */ /* 0x000fe200078efcff */
[----:B------:R-:W-:Y:S06]  /*0850*/  BRA `(.L_x_17) ;  /* 0x0000000000107947 */ /* 0x000fec0003800000 */
.L_x_16:
[----:B------:R-:W-:-:S04]  /*0860*/  LOP3.LUT R0, R0, 0x80000000, RZ, 0xc0, !PT ;  /* 0x8000000000007812 */ /* 0x000fc800078ec0ff */
[----:B------:R-:W-:Y:S01]  /*0870*/  LOP3.LUT R0, R0, 0x7f800000, RZ, 0xfc, !PT ;  /* 0x7f80000000007812 */ /* 0x000fe200078efcff */
[----:B------:R-:W-:Y:S06]  /*0880*/  BRA `(.L_x_17) ;  /* 0x0000000000047947 */ /* 0x000fec0003800000 */
.L_x_15:
[----:B------:R-:W-:-:S07]  /*0890*/  IMAD R0, R7, 0x800000, R0 ;  /* 0x0080000007007824 */ /* 0x000fce00078e0200 */
.L_x_17:
[----:B------:R-:W-:Y:S05]  /*08a0*/  BSYNC.RECONVERGENT B2 ;  /* 0x0000000000027941 */ /* 0x000fea0003800200 */
.L_x_14:
[----:B------:R-:W-:Y:S05]  /*08b0*/  BRA `(.L_x_18) ;  /* 0x0000000000207947 */ /* 0x000fea0003800000 */
.L_x_13:
[----:B------:R-:W-:-:S04]  /*08c0*/  LOP3.LUT R0, R9, 0x80000000, R8, 0x48, !PT ;  /* 0x8000000009007812 */ /* 0x000fc800078e4808 */
[----:B------:R-:W-:Y:S01]  /*08d0*/  LOP3.LUT R0, R0, 0x7f800000, RZ, 0xfc, !PT ;  /* 0x7f80000000007812 */ /* 0x000fe200078efcff */
[----:B------:R-:W-:Y:S06]  /*08e0*/  BRA `(.L_x_18) ;  /* 0x0000000000147947 */ /* 0x000fec0003800000 */
.L_x_12:
[----:B------:R-:W-:Y:S01]  /*08f0*/  LOP3.LUT R0, R9, 0x80000000, R8, 0x48, !PT ;  /* 0x8000000009007812 */ /* 0x000fe200078e4808 */
[----:B------:R-:W-:Y:S06]  /*0900*/  BRA `(.L_x_18) ;  /* 0x00000000000c7947 */ /* 0x000fec0003800000 */
.L_x_11:
[----:B------:R-:W0:Y:S01]  /*0910*/  MUFU.RSQ R0, -QNAN ;  /* 0xffc0000000007908 */ /* 0x000e220000001400 */
[----:B------:R-:W-:Y:S05]  /*0920*/  BRA `(.L_x_18) ;  /* 0x0000000000047947 */ /* 0x000fea0003800000 */
.L_x_10:
[----:B------:R-:W-:-:S07]  /*0930*/  FADD.FTZ R0, R0, R3 ;  /* 0x0000000300007221 */ /* 0x000fce0000010000 */
.L_x_18:
[----:B------:R-:W-:Y:S05]  /*0940*/  BSYNC.RECONVERGENT B1 ;  /* 0x0000000000017941 */ /* 0x000fea0003800200 */
.L_x_8:
[----:B------:R-:W-:-:S04]  /*0950*/  IMAD.MOV.U32 R3, RZ, RZ, 0x0 ;  /* 0x00000000ff037424 */ /* 0x000fc800078e00ff */
[----:B0-----:R-:W-:Y:S05]  /*0960*/  RET.REL.NODEC R2 `(_Z18map_inplace_kernelPfi7Mappingf) ;  /* 0xfffffff402a47950 */ /* 0x001fea0003c3ffff */
.L_x_19:
        /* <DEDUP_REMOVED lines=9> */
.L_x_23:


//--------------------- .text._Z11copy_kernelPKfPfi --------------------------
	.section	.text._Z11copy_kernelPKfPfi,"ax",@progbits
	.align	128
        .global         _Z11copy_kernelPKfPfi
        .type           _Z11copy_kernelPKfPfi,@function
        .size           _Z11copy_kernelPKfPfi,(.L_x_26 - _Z11copy_kernelPKfPfi)
        .other          _Z11copy_kernelPKfPfi,@"STO_CUDA_ENTRY STV_DEFAULT"
_Z11copy_kernelPKfPfi:
.text._Z11copy_kernelPKfPfi:
        /* <DEDUP_REMOVED lines=8> */
[----:B------:R-:W0:Y:S01]  /*0080*/  LDC.64 R2, c[0x0][0x380] ;  /* 0x0000e000ff027b82 */ /* 0x000e220000000a00 */
[----:B------:R-:W1:Y:S07]  /*0090*/  LDCU.64 UR4, c[0x0][0x358] ;  /* 0x00006b00ff0477ac */ /* 0x000e6e0008000a00 */
[----:B------:R-:W2:Y:S01]  /*00a0*/  LDC.64 R4, c[0x0][0x388] ;  /* 0x0000e200ff047b82 */ /* 0x000ea20000000a00 */
[----:B0-----:R-:W-:-:S06]  /*00b0*/  IMAD.WIDE R2, R7, 0x4, R2 ;  /* 0x0000000407027825 */ /* 0x001fcc00078e0202 */
[----:B-1----:R-:W3:Y:S01]  /*00c0*/  LDG.E R3, desc[UR4][R2.64] ;  /* 0x0000000402037981 */ /* 0x002ee2000c1e1900 */
[----:B--2---:R-:W-:-:S05]  /*00d0*/  IMAD.WIDE R4, R7, 0x4, R4 ;  /* 0x0000000407047825 */ /* 0x004fca00078e0204 */
[----:B---3--:R-:W-:Y:S01]  /*00e0*/  STG.E desc[UR4][R4.64], R3 ;  /* 0x0000000304007986 */ /* 0x008fe2000c101904 */
[----:B------:R-:W-:Y:S05]  /*00f0*/  EXIT ;  /* 0x000000000000794d */ /* 0x000fea0003800000 */
.L_x_20:
        /* <DEDUP_REMOVED lines=16> */
.L_x_26:


//--------------------- .nv.global.init           --------------------------
	.section	.nv.global.init,"aw",@progbits
.nv.global.init:
	.type		$str,@object
	.size		$str,(.L_0 - $str)
$str:
        /*0000*/ 	.byte	0x62, 0x6c, 0x6f, 0x63, 0x6b, 0x20, 0x25, 0x64, 0x20, 0x72, 0x65, 0x64, 0x75, 0x63, 0x65, 0x64
        /*0010*/ 	.byte	0x20, 0x74, 0x6f, 0x20, 0x25, 0x66, 0x0a, 0x00
.L_0:


//--------------------- .nv.shared._Z13reduce_kernelPKfPfi9Reduction --------------------------
	.section	.nv.shared._Z13reduce_kernelPKfPfi9Reduction,"aw",@nobits
	.sectionflags	@""
	.align	16
	.zero		1024


//--------------------- .nv.shared.reserved.0     --------------------------
	.section	.nv.shared.reserved.0,"aw",@nobits
	.weak		__nv_reservedSMEM_offset_0_alias
	.size		__nv_reservedSMEM_offset_0_alias, 0, 64
	.other		__nv_reservedSMEM_offset_0_alias,@"STO_CUDA_RESERVED_SHARED STV_DEFAULT"
__nv_reservedSMEM_offset_0_alias:
	.zero		0
	.zero		64


//--------------------- .nv.shared._Z18map_inplace_kernelPfi7Mappingf --------------------------
	.section	.nv.shared._Z18map_inplace_kernelPfi7Mappingf,"aw",@nobits
	.sectionflags	@""
	.align	16
	.zero		1024


//--------------------- .nv.shared._Z11copy_kernelPKfPfi --------------------------
	.section	.nv.shared._Z11copy_kernelPKfPfi,"aw",@nobits
	.sectionflags	@""
	.align	16
	.zero		1024


//--------------------- .nv.constant0._Z13reduce_kernelPKfPfi9Reduction --------------------------
	.section	.nv.constant0._Z13reduce_kernelPKfPfi9Reduction,"a",@progbits
	.sectionflags	@""
	.align	4
.nv.constant0._Z13reduce_kernelPKfPfi9Reduction:
	.zero		920


//--------------------- .nv.constant0._Z18map_inplace_kernelPfi7Mappingf --------------------------
	.section	.nv.constant0._Z18map_inplace_kernelPfi7Mappingf,"a",@progbits
	.sectionflags	@""
	.align	4
.nv.constant0._Z18map_inplace_kernelPfi7Mappingf:
	.zero		916


//--------------------- .nv.constant0._Z11copy_kernelPKfPfi --------------------------
	.section	.nv.constant0._Z11copy_kernelPKfPfi,"a",@progbits
	.sectionflags	@""
	.align	4
.nv.constant0._Z11copy_kernelPKfPfi:
	.zero		916


//--------------------- SYMBOLS --------------------------

	.type		.nv.reservedSmem.offset0,@object
	.size		.nv.reservedSmem.offset0,0x4
	.type		.nv.reservedSmem.cap,@object
	.size		.nv.reservedSmem.cap,0x4
	.type		vprintf,@function
